	.headerflags	@"EF_CUDA_TEXMODE_UNIFIED EF_CUDA_64BIT_ADDRESS EF_CUDA_ACCELERATORS EF_CUDA_SM90 EF_CUDA_VIRTUAL_SM(EF_CUDA_SM90)"
	.elftype	@"ET_EXEC"


//--------------------- .nv.info                  --------------------------
	.section	.nv.info,"",@"SHT_CUDA_INFO"
	.align	4


	//----- nvinfo : EIATTR_REGCOUNT
	.align		4
        /*0000*/ 	.byte	0x04, 0x2f
        /*0002*/ 	.short	(.L_1 - .L_0)
	.align		4
.L_0:
        /*0004*/ 	.word	index@(triton_poi_fused_mul_sigmoid_3)
        /*0008*/ 	.word	0x0000000b


	//----- nvinfo : EIATTR_MIN_STACK_SIZE
	.align		4
.L_1:
        /*000c*/ 	.byte	0x04, 0x12
        /*000e*/ 	.short	(.L_3 - .L_2)
	.align		4
.L_2:
        /*0010*/ 	.word	index@(triton_poi_fused_mul_sigmoid_3)
        /*0014*/ 	.word	0x00000000


	//----- nvinfo : EIATTR_FRAME_SIZE
	.align		4
.L_3:
        /*0018*/ 	.byte	0x04, 0x11
        /*001a*/ 	.short	(.L_5 - .L_4)
	.align		4
.L_4:
        /*001c*/ 	.word	index@(triton_poi_fused_mul_sigmoid_3)
        /*0020*/ 	.word	0x00000000


	//----- nvinfo : EIATTR_MIN_STACK_SIZE
	.align		4
.L_5:
        /*0024*/ 	.byte	0x04, 0x12
        /*0026*/ 	.short	(.L_7 - .L_6)
	.align		4
.L_6:
        /*0028*/ 	.word	index@(triton_poi_fused_mul_sigmoid_3)
        /*002c*/ 	.word	0x00000000
.L_7:


//--------------------- .nv.info.triton_poi_fused_mul_sigmoid_3 --------------------------
	.section	.nv.info.triton_poi_fused_mul_sigmoid_3,"",@"SHT_CUDA_INFO"
	.sectionflags	@""
	.align	4


	//----- nvinfo : EIATTR_CUDA_API_VERSION
	.align		4
        /*0000*/ 	.byte	0x04, 0x37
        /*0002*/ 	.short	(.L_9 - .L_8)
.L_8:
        /*0004*/ 	.word	0x0000007c


	//----- nvinfo : EIATTR_KPARAM_INFO
	.align		4
.L_9:
        /*0008*/ 	.byte	0x04, 0x17
        /*000a*/ 	.short	(.L_11 - .L_10)
.L_10:
        /*000c*/ 	.word	0x00000000
        /*0010*/ 	.short	0x0003
        /*0012*/ 	.short	0x0018
        /*0014*/ 	.byte	0x00, 0xf0, 0x11, 0x00


	//----- nvinfo : EIATTR_KPARAM_INFO
	.align		4
.L_11:
        /*0018*/ 	.byte	0x04, 0x17
        /*001a*/ 	.short	(.L_13 - .L_12)
.L_12:
        /*001c*/ 	.word	0x00000000
        /*0020*/ 	.short	0x0002
        /*0022*/ 	.short	0x0010
        /*0024*/ 	.byte	0x00, 0xf4, 0x21, 0x00


	//----- nvinfo : EIATTR_KPARAM_INFO
	.align		4
.L_13:
        /*0028*/ 	.byte	0x04, 0x17
        /*002a*/ 	.short	(.L_15 - .L_14)
.L_14:
        /*002c*/ 	.word	0x00000000
        /*0030*/ 	.short	0x0001
        /*0032*/ 	.short	0x0008
        /*0034*/ 	.byte	0x00, 0xf4, 0x21, 0x00


	//----- nvinfo : EIATTR_KPARAM_INFO
	.align		4
.L_15:
        /*0038*/ 	.byte	0x04, 0x17
        /*003a*/ 	.short	(.L_17 - .L_16)
.L_16:
        /*003c*/ 	.word	0x00000000
        /*0040*/ 	.short	0x0000
        /*0042*/ 	.short	0x0000
        /*0044*/ 	.byte	0x00, 0xf4, 0x21, 0x00


	//----- nvinfo : EIATTR_SPARSE_MMA_MASK
	.align		4
.L_17:
        /*0048*/ 	.byte	0x03, 0x50
        /*004a*/ 	.short	0x0000


	//----- nvinfo : EIATTR_MAXREG_COUNT
	.align		4
        /*004c*/ 	.byte	0x03, 0x1b
        /*004e*/ 	.short	0x00ff


	//----- nvinfo : EIATTR_EXIT_INSTR_OFFSETS
	.align		4
        /*0050*/ 	.byte	0x04, 0x1c
        /*0052*/ 	.short	(.L_19 - .L_18)


	//   ....[0]....
.L_18:
        /*0054*/ 	.word	0x00000230


	//   ....[1]....
        /*0058*/ 	.word	0x00000250


	//----- nvinfo : EIATTR_REQNTID
	.align		4
.L_19:
        /*005c*/ 	.byte	0x04, 0x10
        /*005e*/ 	.short	(.L_21 - .L_20)
.L_20:
        /*0060*/ 	.word	0x00000080
        /*0064*/ 	.word	0x00000001
        /*0068*/ 	.word	0x00000001


	//----- nvinfo : EIATTR_CBANK_PARAM_SIZE
	.align		4
.L_21:
        /*006c*/ 	.byte	0x03, 0x19
        /*006e*/ 	.short	0x001c


	//----- nvinfo : EIATTR_PARAM_CBANK
	.align		4
        /*0070*/ 	.byte	0x04, 0x0a
        /*0072*/ 	.short	(.L_23 - .L_22)
	.align		4
.L_22:
        /*0074*/ 	.word	index@(.nv.constant0.triton_poi_fused_mul_sigmoid_3)
        /*0078*/ 	.short	0x0210
        /*007a*/ 	.short	0x001c


	//----- nvinfo : EIATTR_SW_WAR
	.align		4
.L_23:
        /*007c*/ 	.byte	0x04, 0x36
        /*007e*/ 	.short	(.L_25 - .L_24)
.L_24:
        /*0080*/ 	.word	0x00000008
.L_25:


//--------------------- .nv.callgraph             --------------------------
	.section	.nv.callgraph,"",@"SHT_CUDA_CALLGRAPH"
	.align	4
	.sectionentsize	8
	.align		4
        /*0000*/ 	.word	0x00000000
	.align		4
        /*0004*/ 	.word	0xffffffff
	.align		4
        /*0008*/ 	.word	0x00000000
	.align		4
        /*000c*/ 	.word	0xfffffffe
	.align		4
        /*0010*/ 	.word	0x00000000
	.align		4
        /*0014*/ 	.word	0xfffffffd
	.align		4
        /*0018*/ 	.word	0x00000000
	.align		4
        /*001c*/ 	.word	0xfffffffc


//--------------------- .text.triton_poi_fused_mul_sigmoid_3 --------------------------
	.section	.text.triton_poi_fused_mul_sigmoid_3,"ax",@progbits
	.align	128
        .global         triton_poi_fused_mul_sigmoid_3
        .type           triton_poi_fused_mul_sigmoid_3,@function
        .size           triton_poi_fused_mul_sigmoid_3,(.L_x_1 - triton_poi_fused_mul_sigmoid_3)
        .other          triton_poi_fused_mul_sigmoid_3,@"STO_CUDA_ENTRY STV_DEFAULT"
triton_poi_fused_mul_sigmoid_3:
.text.triton_poi_fused_mul_sigmoid_3:
[----:B------:R-:W0:Y:S02]  /*0000*/  LDC R1, c[0x0][0x28] ;  /* 0x00000a00ff017b82 */ /* 0x000e240000000800 */
[----:B------:R-:W1:Y:S01]  /*0010*/  S2R R0, SR_TID.X ;  /* 0x0000000000007919 */ /* 0x000e620000002100 */
[----:B------:R-:W2:Y:S01]  /*0020*/  LDC.64 R2, c[0x0][0x210] ;  /* 0x00008400ff027b82 */ /* 0x000ea20000000a00 */
[----:B------:R-:W-:Y:S01]  /*0030*/  ULDC.64 UR4, c[0x0][0x208] ;  /* 0x0000820000047ab9 */ /* 0x000fe20000000a00 */
[----:B------:R-:W3:Y:S01]  /*0040*/  S2R R7, SR_CTAID.X ;  /* 0x0000000000077919 */ /* 0x000ee20000002500 */
[----:B-1----:R-:W-:Y:S02]  /*0050*/  LOP3.LUT R0, R0, 0x7f, RZ, 0xc0, !PT ;  /* 0x0000007f00007812 */ /* 0x002fe400078ec0ff */
[----:B---3--:R-:W-:Y:S02]  /*0060*/  SHF.R.S32.HI R4, RZ, 0x18, R7 ;  /* 0x00000018ff047819 */ /* 0x008fe40000011407 */
[----:B------:R-:W-:Y:S02]  /*0070*/  LEA R7, R7, R0, 0x7 ;  /* 0x0000000007077211 */ /* 0x000fe400078e38ff */
[----:B------:R-:W-:-:S02]  /*0080*/  SGXT R0, R4, 0x1 ;  /* 0x000000010400781a */ /* 0x000fc40000000200 */
[----:B------:R-:W-:Y:S02]  /*0090*/  ISETP.GE.AND P0, PT, R7, 0x100, PT ;  /* 0x000001000700780c */ /* 0x000fe40003f06270 */
[----:B------:R-:W-:-:S04]  /*00a0*/  LEA.HI R0, R0, R7, RZ, 0x4 ;  /* 0x0000000700007211 */ /* 0x000fc800078f20ff */
[----:B------:R-:W-:Y:S01]  /*00b0*/  SHF.R.S32.HI R5, RZ, 0x4, R0 ;  /* 0x00000004ff057819 */ /* 0x000fe20000011400 */
[----:B------:R-:W-:-:S04]  /*00c0*/  HFMA2.MMA R0, -RZ, RZ, 0, 0 ;  /* 0x00000000ff007435 */ /* 0x000fc800000001ff */
[----:B--2---:R-:W-:Y:S02]  /*00d0*/  IMAD.WIDE R2, R5, 0x4, R2 ;  /* 0x0000000405027825 */ /* 0x004fe400078e0202 */
[----:B------:R-:W1:Y:S04]  /*00e0*/  LDC.64 R4, c[0x0][0x218] ;  /* 0x00008600ff047b82 */ /* 0x000e680000000a00 */
[----:B------:R2:W3:Y:S01]  /*00f0*/  @!P0 LDG.E.EL R0, desc[UR4][R2.64] ;  /* 0x0000000402008981 */ /* 0x0004e2000c2e1900 */
[----:B------:R-:W-:-:S03]  /*0100*/  MOV R6, RZ ;  /* 0x000000ff00067202 */ /* 0x000fc60000000f00 */
[----:B--2---:R-:W2:Y:S01]  /*0110*/  LDC.64 R2, c[0x0][0x220] ;  /* 0x00008800ff027b82 */ /* 0x004ea20000000a00 */
[----:B-1----:R-:W-:-:S05]  /*0120*/  IMAD.WIDE R4, R7, 0x4, R4 ;  /* 0x0000000407047825 */ /* 0x002fca00078e0204 */
[----:B------:R1:W4:Y:S01]  /*0130*/  @!P0 LDG.E R6, desc[UR4][R4.64] ;  /* 0x0000000404068981 */ /* 0x000322000c1e1900 */
[----:B--2---:R-:W-:Y:S01]  /*0140*/  IMAD.WIDE R2, R7, 0x4, R2 ;  /* 0x0000000407027825 */ /* 0x004fe200078e0202 */
[----:B-1----:R-:W-:-:S03]  /*0150*/  HFMA2.MMA R5, -RZ, RZ, 1.625, 0 ;  /* 0x3e800000ff057435 */ /* 0x002fc600000001ff */
[----:B---3--:R-:W-:-:S04]  /*0160*/  FADD R0, RZ, -R0 ;  /* 0x80000000ff007221 */ /* 0x008fc80000000000 */
[----:B------:R-:W-:-:S05]  /*0170*/  FMUL R0, R0, 1.4426950216293334961 ;  /* 0x3fb8aa3b00007820 */ /* 0x000fca0000400000 */
[----:B------:R-:W-:-:S13]  /*0180*/  FSETP.GEU.AND P1, PT, R0, -126, PT ;  /* 0xc2fc00000000780b */ /* 0x000fda0003f2e000 */
[----:B------:R-:W-:-:S04]  /*0190*/  @!P1 FMUL R0, R0, 0.5 ;  /* 0x3f00000000009820 */ /* 0x000fc80000400000 */
[----:B------:R-:W1:Y:S02]  /*01a0*/  MUFU.EX2 R8, R0 ;  /* 0x0000000000087308 */ /* 0x000e640000000800 */
[----:B-1----:R-:W-:-:S04]  /*01b0*/  @!P1 FMUL R8, R8, R8 ;  /* 0x0000000808089220 */ /* 0x002fc80000400000 */
[----:B------:R-:W-:-:S05]  /*01c0*/  FADD R8, R8, 1 ;  /* 0x3f80000008087421 */ /* 0x000fca0000000000 */
[----:B------:R-:W-:-:S04]  /*01d0*/  FSETP.GT.AND P1, PT, R8, 8.50705917302346158658e+37, PT ;  /* 0x7e8000000800780b */ /* 0x000fc80003f24000 */
[----:B------:R-:W-:-:S09]  /*01e0*/  FSEL R5, R5, 1, P1 ;  /* 0x3f80000005057808 */ /* 0x000fd20000800000 */
[----:B------:R-:W-:-:S06]  /*01f0*/  @P1 FMUL R8, R8, 0.25 ;  /* 0x3e80000008081820 */ /* 0x000fcc0000400000 */
[----:B------:R-:W1:Y:S02]  /*0200*/  MUFU.RCP R8, R8 ;  /* 0x0000000800087308 */ /* 0x000e640000001000 */
[----:B-1----:R-:W-:-:S04]  /*0210*/  FMUL R5, R8, R5 ;  /* 0x0000000508057220 */ /* 0x002fc80000400000 */
[----:B----4-:R-:W-:Y:S01]  /*0220*/  FMUL R5, R5, R6 ;  /* 0x0000000605057220 */ /* 0x010fe20000400000 */
[----:B------:R-:W-:Y:S06]  /*0230*/  @P0 EXIT ;  /* 0x000000000000094d */ /* 0x000fec0003800000 */
[----:B------:R-:W-:Y:S01]  /*0240*/  STG.E desc[UR4][R2.64], R5 ;  /* 0x0000000502007986 */ /* 0x000fe2000c101904 */
[----:B------:R-:W-:Y:S05]  /*0250*/  EXIT ;  /* 0x000000000000794d */ /* 0x000fea0003800000 */
.L_x_0:
[----:B------:R-:W-:-:S00]  /*0260*/  BRA `(.L_x_0) ;  /* 0xfffffffc00fc7947 */ /* 0x000fc0000383ffff */
[----:B------:R-:W-:-:S00]  /*0270*/  NOP ;  /* 0x0000000000007918 */ /* 0x000fc00000000000 */
        /* <DEDUP_REMOVED lines=8> */
.L_x_1:


//--------------------- .nv.constant0.triton_poi_fused_mul_sigmoid_3 --------------------------
	.section	.nv.constant0.triton_poi_fused_mul_sigmoid_3,"a",@progbits
	.sectionflags	@""
	.align	4
.nv.constant0.triton_poi_fused_mul_sigmoid_3:
	.zero		556
